	.headerflags	@"EF_CUDA_TEXMODE_UNIFIED EF_CUDA_64BIT_ADDRESS EF_CUDA_ACCELERATORS EF_CUDA_SM90 EF_CUDA_VIRTUAL_SM(EF_CUDA_SM90)"
	.elftype	@"ET_EXEC"


//--------------------- .nv.info                  --------------------------
	.section	.nv.info,"",@"SHT_CUDA_INFO"
	.align	4


	//----- nvinfo : EIATTR_REGCOUNT
	.align		4
        /*0000*/ 	.byte	0x04, 0x2f
        /*0002*/ 	.short	(.L_1 - .L_0)
	.align		4
.L_0:
        /*0004*/ 	.word	index@(triton_poi_fused__to_copy_36)
        /*0008*/ 	.word	0x0000000a


	//----- nvinfo : EIATTR_MIN_STACK_SIZE
	.align		4
.L_1:
        /*000c*/ 	.byte	0x04, 0x12
        /*000e*/ 	.short	(.L_3 - .L_2)
	.align		4
.L_2:
        /*0010*/ 	.word	index@(triton_poi_fused__to_copy_36)
        /*0014*/ 	.word	0x00000000


	//----- nvinfo : EIATTR_FRAME_SIZE
	.align		4
.L_3:
        /*0018*/ 	.byte	0x04, 0x11
        /*001a*/ 	.short	(.L_5 - .L_4)
	.align		4
.L_4:
        /*001c*/ 	.word	index@(triton_poi_fused__to_copy_36)
        /*0020*/ 	.word	0x00000000


	//----- nvinfo : EIATTR_MIN_STACK_SIZE
	.align		4
.L_5:
        /*0024*/ 	.byte	0x04, 0x12
        /*0026*/ 	.short	(.L_7 - .L_6)
	.align		4
.L_6:
        /*0028*/ 	.word	index@(triton_poi_fused__to_copy_36)
        /*002c*/ 	.word	0x00000000
.L_7:


//--------------------- .nv.info.triton_poi_fused__to_copy_36 --------------------------
	.section	.nv.info.triton_poi_fused__to_copy_36,"",@"SHT_CUDA_INFO"
	.sectionflags	@""
	.align	4


	//----- nvinfo : EIATTR_CUDA_API_VERSION
	.align		4
        /*0000*/ 	.byte	0x04, 0x37
        /*0002*/ 	.short	(.L_9 - .L_8)
.L_8:
        /*0004*/ 	.word	0x0000007c


	//----- nvinfo : EIATTR_KPARAM_INFO
	.align		4
.L_9:
        /*0008*/ 	.byte	0x04, 0x17
        /*000a*/ 	.short	(.L_11 - .L_10)
.L_10:
        /*000c*/ 	.word	0x00000000
        /*0010*/ 	.short	0x0001
        /*0012*/ 	.short	0x0008
        /*0014*/ 	.byte	0x00, 0xf0, 0x11, 0x00


	//----- nvinfo : EIATTR_KPARAM_INFO
	.align		4
.L_11:
        /*0018*/ 	.byte	0x04, 0x17
        /*001a*/ 	.short	(.L_13 - .L_12)
.L_12:
        /*001c*/ 	.word	0x00000000
        /*0020*/ 	.short	0x0000
        /*0022*/ 	.short	0x0000
        /*0024*/ 	.byte	0x00, 0xf4, 0x21, 0x00


	//----- nvinfo : EIATTR_SPARSE_MMA_MASK
	.align		4
.L_13:
        /*0028*/ 	.byte	0x03, 0x50
        /*002a*/ 	.short	0x0000


	//----- nvinfo : EIATTR_MAXREG_COUNT
	.align		4
        /*002c*/ 	.byte	0x03, 0x1b
        /*002e*/ 	.short	0x00ff


	//----- nvinfo : EIATTR_EXIT_INSTR_OFFSETS
	.align		4
        /*0030*/ 	.byte	0x04, 0x1c
        /*0032*/ 	.short	(.L_15 - .L_14)


	//   ....[0]....
.L_14:
        /*0034*/ 	.word	0x00000100


	//   ....[1]....
        /*0038*/ 	.word	0x00000130


	//----- nvinfo : EIATTR_REQNTID
	.align		4
.L_15:
        /*003c*/ 	.byte	0x04, 0x10
        /*003e*/ 	.short	(.L_17 - .L_16)
.L_16:
        /*0040*/ 	.word	0x00000020
        /*0044*/ 	.word	0x00000001
        /*0048*/ 	.word	0x00000001


	//----- nvinfo : EIATTR_CBANK_PARAM_SIZE
	.align		4
.L_17:
        /*004c*/ 	.byte	0x03, 0x19
        /*004e*/ 	.short	0x000c


	//----- nvinfo : EIATTR_PARAM_CBANK
	.align		4
        /*0050*/ 	.byte	0x04, 0x0a
        /*0052*/ 	.short	(.L_19 - .L_18)
	.align		4
.L_18:
        /*0054*/ 	.word	index@(.nv.constant0.triton_poi_fused__to_copy_36)
        /*0058*/ 	.short	0x0210
        /*005a*/ 	.short	0x000c


	//----- nvinfo : EIATTR_SW_WAR
	.align		4
.L_19:
        /*005c*/ 	.byte	0x04, 0x36
        /*005e*/ 	.short	(.L_21 - .L_20)
.L_20:
        /*0060*/ 	.word	0x00000008
.L_21:


//--------------------- .nv.callgraph             --------------------------
	.section	.nv.callgraph,"",@"SHT_CUDA_CALLGRAPH"
	.align	4
	.sectionentsize	8
	.align		4
        /*0000*/ 	.word	0x00000000
	.align		4
        /*0004*/ 	.word	0xffffffff
	.align		4
        /*0008*/ 	.word	0x00000000
	.align		4
        /*000c*/ 	.word	0xfffffffe
	.align		4
        /*0010*/ 	.word	0x00000000
	.align		4
        /*0014*/ 	.word	0xfffffffd
	.align		4
        /*0018*/ 	.word	0x00000000
	.align		4
        /*001c*/ 	.word	0xfffffffc


//--------------------- .text.triton_poi_fused__to_copy_36 --------------------------
	.section	.text.triton_poi_fused__to_copy_36,"ax",@progbits
	.align	128
        .global         triton_poi_fused__to_copy_36
        .type           triton_poi_fused__to_copy_36,@function
        .size           triton_poi_fused__to_copy_36,(.L_x_1 - triton_poi_fused__to_copy_36)
        .other          triton_poi_fused__to_copy_36,@"STO_CUDA_ENTRY STV_DEFAULT"
triton_poi_fused__to_copy_36:
.text.triton_poi_fused__to_copy_36:
[----:B------:R-:W0:Y:S02]  /*0000*/  LDC R1, c[0x0][0x28] ;  /* 0x00000a00ff017b82 */ /* 0x000e240000000800 */
[----:B------:R-:W1:Y:S01]  /*0010*/  S2R R6, SR_TID.X ;  /* 0x0000000000067919 */ /* 0x000e620000002100 */
[----:B------:R-:W-:Y:S01]  /*0020*/  IMAD.MOV.U32 R7, RZ, RZ, 0x3e800000 ;  /* 0x3e800000ff077424 */ /* 0x000fe200078e00ff */
[----:B------:R-:W2:Y:S01]  /*0030*/  LDC.64 R2, c[0x0][0x210] ;  /* 0x00008400ff027b82 */ /* 0x000ea20000000a00 */
[----:B------:R-:W3:Y:S01]  /*0040*/  S2R R5, SR_CTAID.X ;  /* 0x0000000000057919 */ /* 0x000ee20000002500 */
[C---:B-1----:R-:W-:Y:S02]  /*0050*/  LOP3.LUT R0, R6.reuse, 0x7, RZ, 0xc0, !PT ;  /* 0x0000000706007812 */ /* 0x042fe400078ec0ff */
[----:B------:R-:W-:-:S03]  /*0060*/  LOP3.LUT P0, RZ, R6, 0x18, RZ, 0xc0, !PT ;  /* 0x0000001806ff7812 */ /* 0x000fc6000780c0ff */
[----:B---3--:R-:W-:-:S04]  /*0070*/  IMAD R5, R5, 0x8, R0 ;  /* 0x0000000805057824 */ /* 0x008fc800078e0200 */
[C---:B--2---:R-:W-:Y:S01]  /*0080*/  IMAD.WIDE R2, R5.reuse, 0x8, R2 ;  /* 0x0000000805027825 */ /* 0x044fe200078e0202 */
[----:B------:R-:W-:Y:S02]  /*0090*/  I2FP.F32.S32 R0, R5 ;  /* 0x0000000500007245 */ /* 0x000fe40000201400 */
[----:B------:R-:W-:-:S03]  /*00a0*/  ISETP.LT.AND P0, PT, R5, 0x8, !P0 ;  /* 0x000000080500780c */ /* 0x000fc60004701270 */
[----:B------:R-:W-:-:S04]  /*00b0*/  FADD R0, R0, 0.5 ;  /* 0x3f00000000007421 */ /* 0x000fc80000000000 */
[----:B------:R-:W-:-:S05]  /*00c0*/  FFMA R0, R0, R7, -0.5 ;  /* 0xbf00000000007423 */ /* 0x000fca0000000007 */
[----:B------:R-:W-:-:S04]  /*00d0*/  FMNMX R0, RZ, R0, !PT ;  /* 0x00000000ff007209 */ /* 0x000fc80007800000 */
[----:B------:R-:W1:Y:S02]  /*00e0*/  F2I.TRUNC.NTZ R4, R0 ;  /* 0x0000000000047305 */ /* 0x000e64000020f100 */
[----:B-1----:R-:W-:Y:S01]  /*00f0*/  SHF.R.S32.HI R5, RZ, 0x1f, R4 ;  /* 0x0000001fff057819 */ /* 0x002fe20000011404 */
[----:B------:R-:W-:Y:S06]  /*0100*/  @!P0 EXIT ;  /* 0x000000000000894d */ /* 0x000fec0003800000 */
[----:B------:R-:W-:Y:S02]  /*0110*/  ULDC.64 UR4, c[0x0][0x208] ;  /* 0x0000820000047ab9 */ /* 0x000fe40000000a00 */
[----:B------:R-:W-:Y:S01]  /*0120*/  STG.E.64 desc[UR4][R2.64], R4 ;  /* 0x0000000402007986 */ /* 0x000fe2000c101b04 */
[----:B------:R-:W-:Y:S05]  /*0130*/  EXIT ;  /* 0x000000000000794d */ /* 0x000fea0003800000 */
.L_x_0:
[----:B------:R-:W-:-:S00]  /*0140*/  BRA `(.L_x_0) ;  /* 0xfffffffc00fc7947 */ /* 0x000fc0000383ffff */
[----:B------:R-:W-:-:S00]  /*0150*/  NOP ;  /* 0x0000000000007918 */ /* 0x000fc00000000000 */
        /* <DEDUP_REMOVED lines=10> */
.L_x_1:


//--------------------- .nv.constant0.triton_poi_fused__to_copy_36 --------------------------
	.section	.nv.constant0.triton_poi_fused__to_copy_36,"a",@progbits
	.sectionflags	@""
	.align	4
.nv.constant0.triton_poi_fused__to_copy_36:
	.zero		540
